//
// Generated by NVIDIA NVVM Compiler
//
// Compiler Build ID: CL-36424714
// Cuda compilation tools, release 13.0, V13.0.88
// Based on NVVM 20.0.0
//

.version 9.0
.target sm_100
.address_size 64

	// .globl	_Z9vectorAddPfS_S_

.visible .entry _Z9vectorAddPfS_S_(
	.param .u64 .ptr .align 1 _Z9vectorAddPfS_S__param_0,
	.param .u64 .ptr .align 1 _Z9vectorAddPfS_S__param_1,
	.param .u64 .ptr .align 1 _Z9vectorAddPfS_S__param_2
)
{
	.reg .pred 	%p<2>;
	.reg .b32 	%r<5>;
	.reg .b32 	%f<4>;
	.reg .b64 	%rd<11>;

	ld.param.u64 	%rd1, [_Z9vectorAddPfS_S__param_0];
	ld.param.u64 	%rd2, [_Z9vectorAddPfS_S__param_1];
	ld.param.u64 	%rd3, [_Z9vectorAddPfS_S__param_2];
	mov.u32 	%r2, %ctaid.x;
	mov.u32 	%r3, %ntid.x;
	mov.u32 	%r4, %tid.x;
	mad.lo.s32 	%r1, %r2, %r3, %r4;
	setp.gt.s32 	%p1, %r1, 999999;
	@%p1 bra 	$L__BB0_2;
	cvta.to.global.u64 	%rd4, %rd1;
	cvta.to.global.u64 	%rd5, %rd2;
	cvta.to.global.u64 	%rd6, %rd3;
	mul.wide.s32 	%rd7, %r1, 4;
	add.s64 	%rd8, %rd4, %rd7;
	ld.global.f32 	%f1, [%rd8];
	add.s64 	%rd9, %rd5, %rd7;
	ld.global.f32 	%f2, [%rd9];
	add.f32 	%f3, %f1, %f2;
	add.s64 	%rd10, %rd6, %rd7;
	st.global.f32 	[%rd10], %f3;
$L__BB0_2:
	ret;

}


// ===== COMPILED SASS (sm_100) =====

	.target	sm_100

	.elftype	@"ET_EXEC"


//--------------------- .note.nv.tkinfo           --------------------------
	.section	.note.nv.tkinfo,"",@"SHT_NOTE"
	.sectionflags	@"SHF_NOTE_NV_TKINFO"
	.tkinfo
        /*0018*/ 	.word	0x00000002
        /*0030*/ 	.string	""
        /*0030*/ 	.string	"ptxas"
        /*0030*/ 	.string	"Cuda compilation tools, release 13.0, V13.0.88"
        /*0030*/ 	.string	"Build cuda_13.0.r13.0/compiler.36424714_0"
        /*0030*/ 	.string	"-arch sm_100 -m 64 "



//--------------------- .note.nv.cuinfo           --------------------------
	.section	.note.nv.cuinfo,"",@"SHT_NOTE"
	.sectionflags	@"SHF_NOTE_NV_CUINFO"
        /*0018*/ 	.short	0x0002
        /*001a*/ 	.short	0x0064
        /*001c*/ 	.short	0x0082
	.zero		2


//--------------------- .nv.info                  --------------------------
	.section	.nv.info,"",@"SHT_CUDA_INFO"
	.align	4


	//----- nvinfo : EIATTR_REGCOUNT
	.align		4
        /*0000*/ 	.byte	0x04, 0x2f
        /*0002*/ 	.short	(.L_1 - .L_0)
	.align		4
.L_0:
        /*0004*/ 	.word	index@(_Z9vectorAddPfS_S_)
        /*0008*/ 	.word	0x0000000c


	//----- nvinfo : EIATTR_FRAME_SIZE
	.align		4
.L_1:
        /*000c*/ 	.byte	0x04, 0x11
        /*000e*/ 	.short	(.L_3 - .L_2)
	.align		4
.L_2:
        /*0010*/ 	.word	index@(_Z9vectorAddPfS_S_)
        /*0014*/ 	.word	0x00000000


	//----- nvinfo : EIATTR_MIN_STACK_SIZE
	.align		4
.L_3:
        /*0018*/ 	.byte	0x04, 0x12
        /*001a*/ 	.short	(.L_5 - .L_4)
	.align		4
.L_4:
        /*001c*/ 	.word	index@(_Z9vectorAddPfS_S_)
        /*0020*/ 	.word	0x00000000
.L_5:


//--------------------- .nv.compat                --------------------------
	.section	.nv.compat,"",@"SHT_CUDA_COMPAT_INFO"
	.align	4
        /*0000*/ 	.byte	0x02, 0x09, 0x00, 0x00, 0x02, 0x02, 0x01, 0x00, 0x02, 0x05, 0x05, 0x00, 0x03, 0x07, 0x01, 0x01
        /*0010*/ 	.byte	0x02, 0x03, 0x00, 0x00, 0x02, 0x06, 0x01, 0x00, 0x04, 0x0b, 0x08, 0x00, 0x09, 0x00, 0x00, 0x00
        /*0020*/ 	.byte	0x00, 0x00, 0x00, 0x00


//--------------------- .nv.info._Z9vectorAddPfS_S_ --------------------------
	.section	.nv.info._Z9vectorAddPfS_S_,"",@"SHT_CUDA_INFO"
	.sectionflags	@""
	.align	4


	//----- nvinfo : EIATTR_CUDA_API_VERSION
	.align		4
        /*0000*/ 	.byte	0x04, 0x37
        /*0002*/ 	.short	(.L_7 - .L_6)
.L_6:
        /*0004*/ 	.word	0x00000082


	//----- nvinfo : EIATTR_KPARAM_INFO
	.align		4
.L_7:
        /*0008*/ 	.byte	0x04, 0x17
        /*000a*/ 	.short	(.L_9 - .L_8)
.L_8:
        /*000c*/ 	.word	0x00000000
        /*0010*/ 	.short	0x0002
        /*0012*/ 	.short	0x0010
        /*0014*/ 	.byte	0x00, 0xf5, 0x21, 0x00


	//----- nvinfo : EIATTR_KPARAM_INFO
	.align		4
.L_9:
        /*0018*/ 	.byte	0x04, 0x17
        /*001a*/ 	.short	(.L_11 - .L_10)
.L_10:
        /*001c*/ 	.word	0x00000000
        /*0020*/ 	.short	0x0001
        /*0022*/ 	.short	0x0008
        /*0024*/ 	.byte	0x00, 0xf5, 0x21, 0x00


	//----- nvinfo : EIATTR_KPARAM_INFO
	.align		4
.L_11:
        /*0028*/ 	.byte	0x04, 0x17
        /*002a*/ 	.short	(.L_13 - .L_12)
.L_12:
        /*002c*/ 	.word	0x00000000
        /*0030*/ 	.short	0x0000
        /*0032*/ 	.short	0x0000
        /*0034*/ 	.byte	0x00, 0xf5, 0x21, 0x00


	//----- nvinfo : EIATTR_SPARSE_MMA_MASK
	.align		4
.L_13:
        /*0038*/ 	.byte	0x03, 0x50
        /*003a*/ 	.short	0x0000


	//----- nvinfo : EIATTR_MAXREG_COUNT
	.align		4
        /*003c*/ 	.byte	0x03, 0x1b
        /*003e*/ 	.short	0x00ff


	//----- nvinfo : EIATTR_MERCURY_ISA_VERSION
	.align		4
        /*0040*/ 	.byte	0x03, 0x5f
        /*0042*/ 	.short	0x0101


	//----- nvinfo : EIATTR_VRC_CTA_INIT_COUNT
	.align		4
        /*0044*/ 	.byte	0x02, 0x4a
	.zero		1
	.zero		1


	//----- nvinfo : EIATTR_EXIT_INSTR_OFFSETS
	.align		4
        /*0048*/ 	.byte	0x04, 0x1c
        /*004a*/ 	.short	(.L_15 - .L_14)


	//   ....[0]....
.L_14:
        /*004c*/ 	.word	0x00000060


	//   ....[1]....
        /*0050*/ 	.word	0x00000120


	//----- nvinfo : EIATTR_CBANK_PARAM_SIZE
	.align		4
.L_15:
        /*0054*/ 	.byte	0x03, 0x19
        /*0056*/ 	.short	0x0018


	//----- nvinfo : EIATTR_PARAM_CBANK
	.align		4
        /*0058*/ 	.byte	0x04, 0x0a
        /*005a*/ 	.short	(.L_17 - .L_16)
	.align		4
.L_16:
        /*005c*/ 	.word	index@(.nv.constant0._Z9vectorAddPfS_S_)
        /*0060*/ 	.short	0x0380
        /*0062*/ 	.short	0x0018


	//----- nvinfo : EIATTR_SW_WAR
	.align		4
.L_17:
        /*0064*/ 	.byte	0x04, 0x36
        /*0066*/ 	.short	(.L_19 - .L_18)
.L_18:
        /*0068*/ 	.word	0x00000008
.L_19:


//--------------------- .nv.callgraph             --------------------------
	.section	.nv.callgraph,"",@"SHT_CUDA_CALLGRAPH"
	.align	4
	.sectionentsize	8
	.align		4
        /*0000*/ 	.word	0x00000000
	.align		4
        /*0004*/ 	.word	0xffffffff
	.align		4
        /*0008*/ 	.word	0x00000000
	.align		4
        /*000c*/ 	.word	0xfffffffe
	.align		4
        /*0010*/ 	.word	0x00000000
	.align		4
        /*0014*/ 	.word	0xfffffffd
	.align		4
        /*0018*/ 	.word	0x00000000
	.align		4
        /*001c*/ 	.word	0xfffffffc


//--------------------- .text._Z9vectorAddPfS_S_  --------------------------
	.section	.text._Z9vectorAddPfS_S_,"ax",@progbits
	.align	128
        .global         _Z9vectorAddPfS_S_
        .type           _Z9vectorAddPfS_S_,@function
        .size           _Z9vectorAddPfS_S_,(.L_x_1 - _Z9vectorAddPfS_S_)
        .other          _Z9vectorAddPfS_S_,@"STO_CUDA_ENTRY STV_DEFAULT"
_Z9vectorAddPfS_S_:
.text._Z9vectorAddPfS_S_:
[----:B------:R-:W-:Y:S01]  /*0000*/  LDC R1, c[0x0][0x37c] ;  /* 0x0000df00ff017b82 */ /* 0x000fe20000000800 */
[----:B------:R-:W0:Y:S07]  /*0010*/  S2R R0, SR_TID.X ;  /* 0x0000000000007919 */ /* 0x000e2e0000002100 */
[----:B------:R-:W0:Y:S08]  /*0020*/  S2UR UR4, SR_CTAID.X ;  /* 0x00000000000479c3 */ /* 0x000e300000002500 */
[----:B------:R-:W0:Y:S02]  /*0030*/  LDC R9, c[0x0][0x360] ;  /* 0x0000d800ff097b82 */ /* 0x000e240000000800 */
[----:B0-----:R-:W-:-:S05]  /*0040*/  IMAD R9, R9, UR4, R0 ;  /* 0x0000000409097c24 */ /* 0x001fca000f8e0200 */
[----:B------:R-:W-:-:S13]  /*0050*/  ISETP.GT.AND P0, PT, R9, 0xf423f, PT ;  /* 0x000f423f0900780c */ /* 0x000fda0003f04270 */
[----:B------:R-:W-:Y:S05]  /*0060*/  @P0 EXIT ;  /* 0x000000000000094d */ /* 0x000fea0003800000 */
[----:B------:R-:W0:Y:S01]  /*0070*/  LDC.64 R2, c[0x0][0x380] ;  /* 0x0000e000ff027b82 */ /* 0x000e220000000a00 */
[----:B------:R-:W1:Y:S07]  /*0080*/  LDCU.64 UR4, c[0x0][0x358] ;  /* 0x00006b00ff0477ac */ /* 0x000e6e0008000a00 */
[----:B------:R-:W2:Y:S08]  /*0090*/  LDC.64 R4, c[0x0][0x388] ;  /* 0x0000e200ff047b82 */ /* 0x000eb00000000a00 */
[----:B------:R-:W3:Y:S01]  /*00a0*/  LDC.64 R6, c[0x0][0x390] ;  /* 0x0000e400ff067b82 */ /* 0x000ee20000000a00 */
[----:B0-----:R-:W-:-:S06]  /*00b0*/  IMAD.WIDE R2, R9, 0x4, R2 ;  /* 0x0000000409027825 */ /* 0x001fcc00078e0202 */
[----:B-1----:R-:W4:Y:S01]  /*00c0*/  LDG.E R2, desc[UR4][R2.64] ;  /* 0x0000000402027981 */ /* 0x002f22000c1e1900 */
[----:B--2---:R-:W-:-:S06]  /*00d0*/  IMAD.WIDE R4, R9, 0x4, R4 ;  /* 0x0000000409047825 */ /* 0x004fcc00078e0204 */
[----:B------:R-:W4:Y:S01]  /*00e0*/  LDG.E R5, desc[UR4][R4.64] ;  /* 0x0000000404057981 */ /* 0x000f22000c1e1900 */
[----:B---3--:R-:W-:-:S04]  /*00f0*/  IMAD.WIDE R6, R9, 0x4, R6 ;  /* 0x0000000409067825 */ /* 0x008fc800078e0206 */
[----:B----4-:R-:W-:-:S05]  /*0100*/  FADD R9, R2, R5 ;  /* 0x0000000502097221 */ /* 0x010fca0000000000 */
[----:B------:R-:W-:Y:S01]  /*0110*/  STG.E desc[UR4][R6.64], R9 ;  /* 0x0000000906007986 */ /* 0x000fe2000c101904 */
[----:B------:R-:W-:Y:S05]  /*0120*/  EXIT ;  /* 0x000000000000794d */ /* 0x000fea0003800000 */
.L_x_0:
[----:B------:R-:W-:-:S00]  /*0130*/  BRA `(.L_x_0) ;  /* 0xfffffffc00fc7947 */ /* 0x000fc0000383ffff */
[----:B------:R-:W-:-:S00]  /*0140*/  NOP ;  /* 0x0000000000007918 */ /* 0x000fc00000000000 */
        /* <DEDUP_REMOVED lines=11> */
.L_x_1:


//--------------------- .nv.shared.reserved.0     --------------------------
	.section	.nv.shared.reserved.0,"aw",@nobits
	.weak		__nv_reservedSMEM_offset_0_alias
	.size		__nv_reservedSMEM_offset_0_alias, 0, 64
	.other		__nv_reservedSMEM_offset_0_alias,@"STO_CUDA_RESERVED_SHARED STV_DEFAULT"
__nv_reservedSMEM_offset_0_alias:
	.zero		0
	.zero		64


//--------------------- .nv.constant0._Z9vectorAddPfS_S_ --------------------------
	.section	.nv.constant0._Z9vectorAddPfS_S_,"a",@progbits
	.sectionflags	@""
	.align	4
.nv.constant0._Z9vectorAddPfS_S_:
	.zero		920


//--------------------- SYMBOLS --------------------------

	.type		.nv.reservedSmem.offset0,@object
	.size		.nv.reservedSmem.offset0,0x4
